//
// Generated by NVIDIA NVVM Compiler
//
// Compiler Build ID: CL-36424714
// Cuda compilation tools, release 13.0, V13.0.88
// Based on NVVM 20.0.0
//

.version 9.0
.target sm_100
.address_size 64

	// .globl	_Z9SmoothGPUP8PPMPixelS0_ii
// _ZZ9SmoothGPUP8PPMPixelS0_iiE11image_share has been demoted

.visible .entry _Z9SmoothGPUP8PPMPixelS0_ii(
	.param .u64 .ptr .align 1 _Z9SmoothGPUP8PPMPixelS0_ii_param_0,
	.param .u64 .ptr .align 1 _Z9SmoothGPUP8PPMPixelS0_ii_param_1,
	.param .u32 _Z9SmoothGPUP8PPMPixelS0_ii_param_2,
	.param .u32 _Z9SmoothGPUP8PPMPixelS0_ii_param_3
)
{
	.reg .pred 	%p<35>;
	.reg .b16 	%rs<23>;
	.reg .b32 	%r<337>;
	.reg .b64 	%rd<13>;
	// demoted variable
	.shared .align 1 .b8 _ZZ9SmoothGPUP8PPMPixelS0_iiE11image_share[3888];
	ld.param.u64 	%rd1, [_Z9SmoothGPUP8PPMPixelS0_ii_param_0];
	ld.param.u64 	%rd2, [_Z9SmoothGPUP8PPMPixelS0_ii_param_1];
	ld.param.u32 	%r163, [_Z9SmoothGPUP8PPMPixelS0_ii_param_2];
	ld.param.u32 	%r164, [_Z9SmoothGPUP8PPMPixelS0_ii_param_3];
	mov.u32 	%r1, %tid.x;
	mov.u32 	%r2, %tid.y;
	mov.u32 	%r166, %ntid.y;
	mov.u32 	%r3, %ntid.x;
	mov.u32 	%r167, %ctaid.x;
	shl.b32 	%r168, %r167, 5;
	add.s32 	%r169, %r168, %r1;
	mov.u32 	%r170, %ctaid.y;
	shl.b32 	%r171, %r170, 5;
	add.s32 	%r172, %r171, %r2;
	add.s32 	%r174, %r169, -2;
	add.s32 	%r5, %r172, -2;
	setp.gt.s32 	%p2, %r169, 1;
	setp.gt.u32 	%p3, %r172, 1;
	and.pred  	%p4, %p2, %p3;
	setp.lt.s32 	%p5, %r174, %r163;
	and.pred  	%p6, %p4, %p5;
	setp.lt.s32 	%p7, %r5, %r164;
	and.pred  	%p1, %p6, %p7;
	mad.lo.s32 	%r6, %r2, %r166, %r1;
	mov.u32 	%r175, _ZZ9SmoothGPUP8PPMPixelS0_iiE11image_share;
	mad.lo.s32 	%r7, %r6, 3, %r175;
	not.pred 	%p8, %p1;
	@%p8 bra 	$L__BB0_2;
	cvta.to.global.u64 	%rd3, %rd2;
	mul.lo.s32 	%r178, %r163, %r5;
	cvt.s64.s32 	%rd4, %r178;
	cvt.u64.u32 	%rd5, %r169;
	add.s64 	%rd6, %rd4, %rd5;
	mad.lo.s64 	%rd7, %rd6, 3, %rd3;
	ld.global.u8 	%rs2, [%rd7+-6];
	st.shared.u8 	[%r7], %rs2;
	ld.global.u8 	%rs3, [%rd7+-5];
	st.shared.u8 	[%r7+1], %rs3;
	ld.global.u8 	%rs4, [%rd7+-4];
	st.shared.u8 	[%r7+2], %rs4;
	bra.uni 	$L__BB0_3;
$L__BB0_2:
	mov.b16 	%rs1, 0;
	st.shared.u8 	[%r7+2], %rs1;
	st.shared.u8 	[%r7+1], %rs1;
	st.shared.u8 	[%r7], %rs1;
$L__BB0_3:
	bar.sync 	0;
	add.s32 	%r179, %r1, -2;
	add.s32 	%r181, %r2, -2;
	max.u32 	%r182, %r179, %r181;
	setp.gt.u32 	%p9, %r182, 31;
	@%p9 bra 	$L__BB0_55;
	shl.b32 	%r184, %r3, 1;
	sub.s32 	%r185, %r6, %r184;
	mad.lo.s32 	%r8, %r185, 3, %r175;
	mov.b32 	%r265, 0;
	mov.u32 	%r266, %r265;
	mov.u32 	%r267, %r265;
	@%p8 bra 	$L__BB0_6;
	ld.shared.u8 	%r267, [%r8+-6];
	ld.shared.u8 	%r265, [%r8+-5];
	ld.shared.u8 	%r266, [%r8+-4];
$L__BB0_6:
	@%p8 bra 	$L__BB0_8;
	ld.shared.u8 	%r187, [%r8+-3];
	add.s32 	%r267, %r267, %r187;
	ld.shared.u8 	%r188, [%r8+-2];
	add.s32 	%r265, %r265, %r188;
	ld.shared.u8 	%r189, [%r8+-1];
	add.s32 	%r266, %r266, %r189;
$L__BB0_8:
	@%p8 bra 	$L__BB0_10;
	ld.shared.u8 	%r190, [%r8];
	add.s32 	%r267, %r267, %r190;
	ld.shared.u8 	%r191, [%r8+1];
	add.s32 	%r265, %r265, %r191;
	ld.shared.u8 	%r192, [%r8+2];
	add.s32 	%r266, %r266, %r192;
$L__BB0_10:
	@%p8 bra 	$L__BB0_12;
	ld.shared.u8 	%r193, [%r8+3];
	add.s32 	%r267, %r267, %r193;
	ld.shared.u8 	%r194, [%r8+4];
	add.s32 	%r265, %r265, %r194;
	ld.shared.u8 	%r195, [%r8+5];
	add.s32 	%r266, %r266, %r195;
$L__BB0_12:
	@%p8 bra 	$L__BB0_14;
	ld.shared.u8 	%r196, [%r8+6];
	add.s32 	%r267, %r267, %r196;
	ld.shared.u8 	%r197, [%r8+7];
	add.s32 	%r265, %r265, %r197;
	ld.shared.u8 	%r198, [%r8+8];
	add.s32 	%r266, %r266, %r198;
$L__BB0_14:
	sub.s32 	%r199, %r6, %r3;
	mad.lo.s32 	%r39, %r199, 3, %r175;
	@%p8 bra 	$L__BB0_16;
	ld.shared.u8 	%r201, [%r39+-6];
	add.s32 	%r267, %r267, %r201;
	ld.shared.u8 	%r202, [%r39+-5];
	add.s32 	%r265, %r265, %r202;
	ld.shared.u8 	%r203, [%r39+-4];
	add.s32 	%r266, %r266, %r203;
$L__BB0_16:
	@%p8 bra 	$L__BB0_18;
	ld.shared.u8 	%r204, [%r39+-3];
	add.s32 	%r267, %r267, %r204;
	ld.shared.u8 	%r205, [%r39+-2];
	add.s32 	%r265, %r265, %r205;
	ld.shared.u8 	%r206, [%r39+-1];
	add.s32 	%r266, %r266, %r206;
$L__BB0_18:
	@%p8 bra 	$L__BB0_20;
	ld.shared.u8 	%r207, [%r39];
	add.s32 	%r267, %r267, %r207;
	ld.shared.u8 	%r208, [%r39+1];
	add.s32 	%r265, %r265, %r208;
	ld.shared.u8 	%r209, [%r39+2];
	add.s32 	%r266, %r266, %r209;
$L__BB0_20:
	@%p8 bra 	$L__BB0_22;
	ld.shared.u8 	%r210, [%r39+3];
	add.s32 	%r267, %r267, %r210;
	ld.shared.u8 	%r211, [%r39+4];
	add.s32 	%r265, %r265, %r211;
	ld.shared.u8 	%r212, [%r39+5];
	add.s32 	%r266, %r266, %r212;
$L__BB0_22:
	@%p8 bra 	$L__BB0_24;
	ld.shared.u8 	%r213, [%r39+6];
	add.s32 	%r267, %r267, %r213;
	ld.shared.u8 	%r214, [%r39+7];
	add.s32 	%r265, %r265, %r214;
	ld.shared.u8 	%r215, [%r39+8];
	add.s32 	%r266, %r266, %r215;
$L__BB0_24:
	@%p8 bra 	$L__BB0_26;
	ld.shared.u8 	%r216, [%r7+-6];
	add.s32 	%r267, %r267, %r216;
	ld.shared.u8 	%r217, [%r7+-5];
	add.s32 	%r265, %r265, %r217;
	ld.shared.u8 	%r218, [%r7+-4];
	add.s32 	%r266, %r266, %r218;
$L__BB0_26:
	@%p8 bra 	$L__BB0_28;
	ld.shared.u8 	%r219, [%r7+-3];
	add.s32 	%r267, %r267, %r219;
	ld.shared.u8 	%r220, [%r7+-2];
	add.s32 	%r265, %r265, %r220;
	ld.shared.u8 	%r221, [%r7+-1];
	add.s32 	%r266, %r266, %r221;
$L__BB0_28:
	@%p8 bra 	$L__BB0_30;
	ld.shared.u8 	%r222, [%r7];
	add.s32 	%r267, %r267, %r222;
	ld.shared.u8 	%r223, [%r7+1];
	add.s32 	%r265, %r265, %r223;
	ld.shared.u8 	%r224, [%r7+2];
	add.s32 	%r266, %r266, %r224;
$L__BB0_30:
	@%p8 bra 	$L__BB0_32;
	ld.shared.u8 	%r225, [%r7+3];
	add.s32 	%r267, %r267, %r225;
	ld.shared.u8 	%r226, [%r7+4];
	add.s32 	%r265, %r265, %r226;
	ld.shared.u8 	%r227, [%r7+5];
	add.s32 	%r266, %r266, %r227;
$L__BB0_32:
	@%p8 bra 	$L__BB0_34;
	ld.shared.u8 	%r228, [%r7+6];
	add.s32 	%r267, %r267, %r228;
	ld.shared.u8 	%r229, [%r7+7];
	add.s32 	%r265, %r265, %r229;
	ld.shared.u8 	%r230, [%r7+8];
	add.s32 	%r266, %r266, %r230;
$L__BB0_34:
	mad.lo.s32 	%r100, %r3, 3, %r7;
	@%p8 bra 	$L__BB0_36;
	ld.shared.u8 	%r231, [%r100+-6];
	add.s32 	%r267, %r267, %r231;
	ld.shared.u8 	%r232, [%r100+-5];
	add.s32 	%r265, %r265, %r232;
	ld.shared.u8 	%r233, [%r100+-4];
	add.s32 	%r266, %r266, %r233;
$L__BB0_36:
	@%p8 bra 	$L__BB0_38;
	ld.shared.u8 	%r234, [%r100+-3];
	add.s32 	%r267, %r267, %r234;
	ld.shared.u8 	%r235, [%r100+-2];
	add.s32 	%r265, %r265, %r235;
	ld.shared.u8 	%r236, [%r100+-1];
	add.s32 	%r266, %r266, %r236;
$L__BB0_38:
	@%p8 bra 	$L__BB0_40;
	ld.shared.u8 	%r237, [%r100];
	add.s32 	%r267, %r267, %r237;
	ld.shared.u8 	%r238, [%r100+1];
	add.s32 	%r265, %r265, %r238;
	ld.shared.u8 	%r239, [%r100+2];
	add.s32 	%r266, %r266, %r239;
$L__BB0_40:
	@%p8 bra 	$L__BB0_42;
	ld.shared.u8 	%r240, [%r100+3];
	add.s32 	%r267, %r267, %r240;
	ld.shared.u8 	%r241, [%r100+4];
	add.s32 	%r265, %r265, %r241;
	ld.shared.u8 	%r242, [%r100+5];
	add.s32 	%r266, %r266, %r242;
$L__BB0_42:
	@%p8 bra 	$L__BB0_44;
	ld.shared.u8 	%r243, [%r100+6];
	add.s32 	%r267, %r267, %r243;
	ld.shared.u8 	%r244, [%r100+7];
	add.s32 	%r265, %r265, %r244;
	ld.shared.u8 	%r245, [%r100+8];
	add.s32 	%r266, %r266, %r245;
$L__BB0_44:
	mad.lo.s32 	%r131, %r3, 3, %r100;
	@%p8 bra 	$L__BB0_46;
	ld.shared.u8 	%r246, [%r131+-6];
	add.s32 	%r267, %r267, %r246;
	ld.shared.u8 	%r247, [%r131+-5];
	add.s32 	%r265, %r265, %r247;
	ld.shared.u8 	%r248, [%r131+-4];
	add.s32 	%r266, %r266, %r248;
$L__BB0_46:
	@%p8 bra 	$L__BB0_48;
	ld.shared.u8 	%r249, [%r131+-3];
	add.s32 	%r267, %r267, %r249;
	ld.shared.u8 	%r250, [%r131+-2];
	add.s32 	%r265, %r265, %r250;
	ld.shared.u8 	%r251, [%r131+-1];
	add.s32 	%r266, %r266, %r251;
$L__BB0_48:
	@%p8 bra 	$L__BB0_50;
	ld.shared.u8 	%r252, [%r131];
	add.s32 	%r267, %r267, %r252;
	ld.shared.u8 	%r253, [%r131+1];
	add.s32 	%r265, %r265, %r253;
	ld.shared.u8 	%r254, [%r131+2];
	add.s32 	%r266, %r266, %r254;
$L__BB0_50:
	@%p8 bra 	$L__BB0_52;
	ld.shared.u8 	%r255, [%r131+3];
	add.s32 	%r267, %r267, %r255;
	ld.shared.u8 	%r256, [%r131+4];
	add.s32 	%r265, %r265, %r256;
	ld.shared.u8 	%r257, [%r131+5];
	add.s32 	%r266, %r266, %r257;
$L__BB0_52:
	@%p8 bra 	$L__BB0_54;
	ld.shared.u8 	%r258, [%r131+6];
	add.s32 	%r267, %r267, %r258;
	ld.shared.u8 	%r259, [%r131+7];
	add.s32 	%r265, %r265, %r259;
	ld.shared.u8 	%r260, [%r131+8];
	add.s32 	%r266, %r266, %r260;
$L__BB0_54:
	cvt.u16.u32 	%rs5, %r267;
	mul.hi.u16 	%rs6, %rs5, 18351;
	sub.s16 	%rs7, %rs5, %rs6;
	shr.u16 	%rs8, %rs7, 1;
	add.s16 	%rs9, %rs8, %rs6;
	shr.u16 	%rs10, %rs9, 4;
	mul.lo.s32 	%r261, %r163, %r5;
	cvt.s64.s32 	%rd8, %r261;
	cvt.s64.s32 	%rd9, %r169;
	add.s64 	%rd10, %rd8, %rd9;
	cvta.to.global.u64 	%rd11, %rd1;
	mad.lo.s64 	%rd12, %rd10, 3, %rd11;
	st.global.u8 	[%rd12+-6], %rs10;
	cvt.u16.u32 	%rs11, %r265;
	mul.hi.u16 	%rs12, %rs11, 18351;
	sub.s16 	%rs13, %rs11, %rs12;
	shr.u16 	%rs14, %rs13, 1;
	add.s16 	%rs15, %rs14, %rs12;
	shr.u16 	%rs16, %rs15, 4;
	st.global.u8 	[%rd12+-5], %rs16;
	cvt.u16.u32 	%rs17, %r266;
	mul.hi.u16 	%rs18, %rs17, 18351;
	sub.s16 	%rs19, %rs17, %rs18;
	shr.u16 	%rs20, %rs19, 1;
	add.s16 	%rs21, %rs20, %rs18;
	shr.u16 	%rs22, %rs21, 4;
	st.global.u8 	[%rd12+-4], %rs22;
$L__BB0_55:
	ret;

}


// ===== COMPILED SASS (sm_100) =====

	.target	sm_100

	.elftype	@"ET_EXEC"


//--------------------- .note.nv.tkinfo           --------------------------
	.section	.note.nv.tkinfo,"",@"SHT_NOTE"
	.sectionflags	@"SHF_NOTE_NV_TKINFO"
	.tkinfo
        /*0018*/ 	.word	0x00000002
        /*0030*/ 	.string	""
        /*0030*/ 	.string	"ptxas"
        /*0030*/ 	.string	"Cuda compilation tools, release 13.0, V13.0.88"
        /*0030*/ 	.string	"Build cuda_13.0.r13.0/compiler.36424714_0"
        /*0030*/ 	.string	"-arch sm_100 -m 64 "



//--------------------- .note.nv.cuinfo           --------------------------
	.section	.note.nv.cuinfo,"",@"SHT_NOTE"
	.sectionflags	@"SHF_NOTE_NV_CUINFO"
        /*0018*/ 	.short	0x0002
        /*001a*/ 	.short	0x0064
        /*001c*/ 	.short	0x0082
	.zero		2


//--------------------- .nv.info                  --------------------------
	.section	.nv.info,"",@"SHT_CUDA_INFO"
	.align	4


	//----- nvinfo : EIATTR_REGCOUNT
	.align		4
        /*0000*/ 	.byte	0x04, 0x2f
        /*0002*/ 	.short	(.L_1 - .L_0)
	.align		4
.L_0:
        /*0004*/ 	.word	index@(_Z9SmoothGPUP8PPMPixelS0_ii)
        /*0008*/ 	.word	0x00000020


	//----- nvinfo : EIATTR_FRAME_SIZE
	.align		4
.L_1:
        /*000c*/ 	.byte	0x04, 0x11
        /*000e*/ 	.short	(.L_3 - .L_2)
	.align		4
.L_2:
        /*0010*/ 	.word	index@(_Z9SmoothGPUP8PPMPixelS0_ii)
        /*0014*/ 	.word	0x00000000


	//----- nvinfo : EIATTR_MIN_STACK_SIZE
	.align		4
.L_3:
        /*0018*/ 	.byte	0x04, 0x12
        /*001a*/ 	.short	(.L_5 - .L_4)
	.align		4
.L_4:
        /*001c*/ 	.word	index@(_Z9SmoothGPUP8PPMPixelS0_ii)
        /*0020*/ 	.word	0x00000000
.L_5:


//--------------------- .nv.compat                --------------------------
	.section	.nv.compat,"",@"SHT_CUDA_COMPAT_INFO"
	.align	4
        /*0000*/ 	.byte	0x02, 0x09, 0x00, 0x00, 0x02, 0x02, 0x01, 0x00, 0x02, 0x05, 0x05, 0x00, 0x03, 0x07, 0x01, 0x01
        /*0010*/ 	.byte	0x02, 0x03, 0x00, 0x00, 0x02, 0x06, 0x01, 0x00, 0x04, 0x0b, 0x08, 0x00, 0x09, 0x00, 0x00, 0x00
        /*0020*/ 	.byte	0x00, 0x00, 0x00, 0x00


//--------------------- .nv.info._Z9SmoothGPUP8PPMPixelS0_ii --------------------------
	.section	.nv.info._Z9SmoothGPUP8PPMPixelS0_ii,"",@"SHT_CUDA_INFO"
	.sectionflags	@""
	.align	4


	//----- nvinfo : EIATTR_CUDA_API_VERSION
	.align		4
        /*0000*/ 	.byte	0x04, 0x37
        /*0002*/ 	.short	(.L_7 - .L_6)
.L_6:
        /*0004*/ 	.word	0x00000082


	//----- nvinfo : EIATTR_KPARAM_INFO
	.align		4
.L_7:
        /*0008*/ 	.byte	0x04, 0x17
        /*000a*/ 	.short	(.L_9 - .L_8)
.L_8:
        /*000c*/ 	.word	0x00000000
        /*0010*/ 	.short	0x0003
        /*0012*/ 	.short	0x0014
        /*0014*/ 	.byte	0x00, 0xf0, 0x11, 0x00


	//----- nvinfo : EIATTR_KPARAM_INFO
	.align		4
.L_9:
        /*0018*/ 	.byte	0x04, 0x17
        /*001a*/ 	.short	(.L_11 - .L_10)
.L_10:
        /*001c*/ 	.word	0x00000000
        /*0020*/ 	.short	0x0002
        /*0022*/ 	.short	0x0010
        /*0024*/ 	.byte	0x00, 0xf0, 0x11, 0x00


	//----- nvinfo : EIATTR_KPARAM_INFO
	.align		4
.L_11:
        /*0028*/ 	.byte	0x04, 0x17
        /*002a*/ 	.short	(.L_13 - .L_12)
.L_12:
        /*002c*/ 	.word	0x00000000
        /*0030*/ 	.short	0x0001
        /*0032*/ 	.short	0x0008
        /*0034*/ 	.byte	0x00, 0xf5, 0x21, 0x00


	//----- nvinfo : EIATTR_KPARAM_INFO
	.align		4
.L_13:
        /*0038*/ 	.byte	0x04, 0x17
        /*003a*/ 	.short	(.L_15 - .L_14)
.L_14:
        /*003c*/ 	.word	0x00000000
        /*0040*/ 	.short	0x0000
        /*0042*/ 	.short	0x0000
        /*0044*/ 	.byte	0x00, 0xf5, 0x21, 0x00


	//----- nvinfo : EIATTR_SPARSE_MMA_MASK
	.align		4
.L_15:
        /*0048*/ 	.byte	0x03, 0x50
        /*004a*/ 	.short	0x0000


	//----- nvinfo : EIATTR_MAXREG_COUNT
	.align		4
        /*004c*/ 	.byte	0x03, 0x1b
        /*004e*/ 	.short	0x00ff


	//----- nvinfo : EIATTR_NUM_BARRIERS
	.align		4
        /*0050*/ 	.byte	0x02, 0x4c
        /*0052*/ 	.byte	0x01
	.zero		1


	//----- nvinfo : EIATTR_MERCURY_ISA_VERSION
	.align		4
        /*0054*/ 	.byte	0x03, 0x5f
        /*0056*/ 	.short	0x0101


	//----- nvinfo : EIATTR_VRC_CTA_INIT_COUNT
	.align		4
        /*0058*/ 	.byte	0x02, 0x4a
	.zero		1
	.zero		1


	//----- nvinfo : EIATTR_EXIT_INSTR_OFFSETS
	.align		4
        /*005c*/ 	.byte	0x04, 0x1c
        /*005e*/ 	.short	(.L_17 - .L_16)


	//   ....[0]....
.L_16:
        /*0060*/ 	.word	0x000002a0


	//   ....[1]....
        /*0064*/ 	.word	0x00000ef0


	//----- nvinfo : EIATTR_CBANK_PARAM_SIZE
	.align		4
.L_17:
        /*0068*/ 	.byte	0x03, 0x19
        /*006a*/ 	.short	0x0018


	//----- nvinfo : EIATTR_PARAM_CBANK
	.align		4
        /*006c*/ 	.byte	0x04, 0x0a
        /*006e*/ 	.short	(.L_19 - .L_18)
	.align		4
.L_18:
        /*0070*/ 	.word	index@(.nv.constant0._Z9SmoothGPUP8PPMPixelS0_ii)
        /*0074*/ 	.short	0x0380
        /*0076*/ 	.short	0x0018


	//----- nvinfo : EIATTR_SW_WAR
	.align		4
.L_19:
        /*0078*/ 	.byte	0x04, 0x36
        /*007a*/ 	.short	(.L_21 - .L_20)
.L_20:
        /*007c*/ 	.word	0x00000008
.L_21:


//--------------------- .nv.callgraph             --------------------------
	.section	.nv.callgraph,"",@"SHT_CUDA_CALLGRAPH"
	.align	4
	.sectionentsize	8
	.align		4
        /*0000*/ 	.word	0x00000000
	.align		4
        /*0004*/ 	.word	0xffffffff
	.align		4
        /*0008*/ 	.word	0x00000000
	.align		4
        /*000c*/ 	.word	0xfffffffe
	.align		4
        /*0010*/ 	.word	0x00000000
	.align		4
        /*0014*/ 	.word	0xfffffffd
	.align		4
        /*0018*/ 	.word	0x00000000
	.align		4
        /*001c*/ 	.word	0xfffffffc


//--------------------- .text._Z9SmoothGPUP8PPMPixelS0_ii --------------------------
	.section	.text._Z9SmoothGPUP8PPMPixelS0_ii,"ax",@progbits
	.align	128
        .global         _Z9SmoothGPUP8PPMPixelS0_ii
        .type           _Z9SmoothGPUP8PPMPixelS0_ii,@function
        .size           _Z9SmoothGPUP8PPMPixelS0_ii,(.L_x_1 - _Z9SmoothGPUP8PPMPixelS0_ii)
        .other          _Z9SmoothGPUP8PPMPixelS0_ii,@"STO_CUDA_ENTRY STV_DEFAULT"
_Z9SmoothGPUP8PPMPixelS0_ii:
.text._Z9SmoothGPUP8PPMPixelS0_ii:
[----:B------:R-:W-:Y:S01]  /*0000*/  LDC R1, c[0x0][0x37c] ;  /* 0x0000df00ff017b82 */ /* 0x000fe20000000800 */
[----:B------:R-:W0:Y:S01]  /*0010*/  S2R R14, SR_TID.Y ;  /* 0x00000000000e7919 */ /* 0x000e220000002200 */
[----:B------:R-:W1:Y:S01]  /*0020*/  LDCU.64 UR8, c[0x0][0x390] ;  /* 0x00007200ff0877ac */ /* 0x000e620008000a00 */
[----:B------:R-:W0:Y:S01]  /*0030*/  S2R R3, SR_CTAID.Y ;  /* 0x0000000000037919 */ /* 0x000e220000002600 */
[----:B------:R-:W2:Y:S01]  /*0040*/  LDCU.64 UR4, c[0x0][0x358] ;  /* 0x00006b00ff0477ac */ /* 0x000ea20008000a00 */
[----:B------:R-:W3:Y:S01]  /*0050*/  S2R R9, SR_TID.X ;  /* 0x0000000000097919 */ /* 0x000ee20000002100 */
[----:B------:R-:W3:Y:S01]  /*0060*/  S2R R0, SR_CTAID.X ;  /* 0x0000000000007919 */ /* 0x000ee20000002500 */
[----:B0-----:R-:W-:-:S05]  /*0070*/  IMAD R4, R3, 0x20, R14 ;  /* 0x0000002003047824 */ /* 0x001fca00078e020e */
[C---:B------:R-:W-:Y:S01]  /*0080*/  ISETP.GT.U32.AND P0, PT, R4.reuse, 0x1, PT ;  /* 0x000000010400780c */ /* 0x040fe20003f04070 */
[----:B------:R-:W-:Y:S02]  /*0090*/  VIADD R4, R4, 0xfffffffe ;  /* 0xfffffffe04047836 */ /* 0x000fe40000000000 */
[----:B---3--:R-:W-:-:S05]  /*00a0*/  IMAD R5, R0, 0x20, R9 ;  /* 0x0000002000057824 */ /* 0x008fca00078e0209 */
[C---:B------:R-:W-:Y:S02]  /*00b0*/  IADD3 R0, PT, PT, R5.reuse, -0x2, RZ ;  /* 0xfffffffe05007810 */ /* 0x040fe40007ffe0ff */
[----:B------:R-:W-:-:S04]  /*00c0*/  ISETP.GT.AND P0, PT, R5, 0x1, P0 ;  /* 0x000000010500780c */ /* 0x000fc80000704270 */
[----:B-1----:R-:W-:-:S04]  /*00d0*/  ISETP.LT.AND P0, PT, R0, UR8, P0 ;  /* 0x0000000800007c0c */ /* 0x002fc80008701270 */
[----:B------:R-:W-:-:S13]  /*00e0*/  ISETP.LT.AND P0, PT, R4, UR9, P0 ;  /* 0x0000000904007c0c */ /* 0x000fda0008701270 */
[----:B------:R-:W0:Y:S01]  /*00f0*/  @P0 LDC.64 R2, c[0x0][0x388] ;  /* 0x0000e200ff020b82 */ /* 0x000e220000000a00 */
[----:B------:R-:W-:-:S05]  /*0100*/  @P0 IMAD R0, R4, UR8, RZ ;  /* 0x0000000804000c24 */ /* 0x000fca000f8e02ff */
[----:B------:R-:W-:-:S04]  /*0110*/  @P0 IADD3 R7, P1, PT, R5, R0, RZ ;  /* 0x0000000005070210 */ /* 0x000fc80007f3e0ff */
[----:B------:R-:W-:Y:S01]  /*0120*/  @P0 LEA.HI.X.SX32 R0, R0, RZ, 0x1, P1 ;  /* 0x000000ff00000211 */ /* 0x000fe200008f0eff */
[----:B0-----:R-:W-:-:S04]  /*0130*/  @P0 IMAD.WIDE.U32 R2, R7, 0x3, R2 ;  /* 0x0000000307020825 */ /* 0x001fc800078e0002 */
[----:B------:R-:W-:-:S04]  /*0140*/  @P0 IMAD R7, R0, 0x3, RZ ;  /* 0x0000000300070824 */ /* 0x000fc800078e02ff */
[----:B------:R-:W-:-:S05]  /*0150*/  @P0 IMAD.IADD R3, R3, 0x1, R7 ;  /* 0x0000000103030824 */ /* 0x000fca00078e0207 */
[----:B--2---:R-:W2:Y:S04]  /*0160*/  @P0 LDG.E.U8 R8, desc[UR4][R2.64+-0x6] ;  /* 0xfffffa0402080981 */ /* 0x004ea8000c1e1100 */
[----:B------:R-:W3:Y:S04]  /*0170*/  @P0 LDG.E.U8 R10, desc[UR4][R2.64+-0x5] ;  /* 0xfffffb04020a0981 */ /* 0x000ee8000c1e1100 */
[----:B------:R-:W4:Y:S01]  /*0180*/  @P0 LDG.E.U8 R12, desc[UR4][R2.64+-0x4] ;  /* 0xfffffc04020c0981 */ /* 0x000f22000c1e1100 */
[----:B------:R-:W0:Y:S01]  /*0190*/  LDCU UR6, c[0x0][0x364] ;  /* 0x00006c80ff0677ac */ /* 0x000e220008000800 */
[----:B------:R-:W-:Y:S01]  /*01a0*/  MOV R0, 0x400 ;  /* 0x0000040000007802 */ /* 0x000fe20000000f00 */
[----:B------:R-:W1:Y:S01]  /*01b0*/  LDC R6, c[0x0][0x360] ;  /* 0x0000d800ff067b82 */ /* 0x000e620000000800 */
[----:B------:R-:W5:Y:S02]  /*01c0*/  S2R R7, SR_CgaCtaId ;  /* 0x0000000000077919 */ /* 0x000f640000008800 */
[----:B-----5:R-:W-:Y:S01]  /*01d0*/  LEA R26, R7, R0, 0x18 ;  /* 0x00000000071a7211 */ /* 0x020fe200078ec0ff */
[C---:B0-----:R-:W-:Y:S01]  /*01e0*/  IMAD R7, R14.reuse, UR6, R9 ;  /* 0x000000060e077c24 */ /* 0x041fe2000f8e0209 */
[----:B------:R-:W-:-:S03]  /*01f0*/  IADD3 R0, PT, PT, R14, -0x2, RZ ;  /* 0xfffffffe0e007810 */ /* 0x000fc60007ffe0ff */
[----:B------:R-:W-:Y:S01]  /*0200*/  IMAD R11, R7, 0x3, R26 ;  /* 0x00000003070b7824 */ /* 0x000fe200078e021a */
[----:B------:R-:W-:-:S04]  /*0210*/  VIADDMNMX.U32 R0, R9, 0xfffffffe, R0, !PT ;  /* 0xfffffffe09007846 */ /* 0x000fc80007800000 */
[----:B------:R-:W-:Y:S01]  /*0220*/  ISETP.GT.U32.AND P1, PT, R0, 0x1f, PT ;  /* 0x0000001f0000780c */ /* 0x000fe20003f24070 */
[----:B--2---:R0:W-:Y:S04]  /*0230*/  @P0 STS.U8 [R11], R8 ;  /* 0x000000080b000388 */ /* 0x0041e80000000000 */
[----:B---3--:R0:W-:Y:S04]  /*0240*/  @P0 STS.U8 [R11+0x1], R10 ;  /* 0x0000010a0b000388 */ /* 0x0081e80000000000 */
[----:B----4-:R0:W-:Y:S04]  /*0250*/  @P0 STS.U8 [R11+0x2], R12 ;  /* 0x0000020c0b000388 */ /* 0x0101e80000000000 */
[----:B------:R0:W-:Y:S04]  /*0260*/  @!P0 STS.U8 [R11], RZ ;  /* 0x000000ff0b008388 */ /* 0x0001e80000000000 */
[----:B------:R0:W-:Y:S04]  /*0270*/  @!P0 STS.U8 [R11+0x1], RZ ;  /* 0x000001ff0b008388 */ /* 0x0001e80000000000 */
[----:B------:R0:W-:Y:S01]  /*0280*/  @!P0 STS.U8 [R11+0x2], RZ ;  /* 0x000002ff0b008388 */ /* 0x0001e20000000000 */
[----:B------:R-:W-:Y:S06]  /*0290*/  BAR.SYNC.DEFER_BLOCKING 0x0 ;  /* 0x0000000000007b1d */ /* 0x000fec0000010000 */
[----:B-1----:R-:W-:Y:S05]  /*02a0*/  @P1 EXIT ;  /* 0x000000000000194d */ /* 0x002fea0003800000 */
[----:B------:R-:W-:Y:S02]  /*02b0*/  IMAD R3, R6, -0x2, R7 ;  /* 0xfffffffe06037824 */ /* 0x000fe400078e0207 */
[----:B------:R-:W-:Y:S02]  /*02c0*/  IMAD.MOV.U32 R0, RZ, RZ, RZ ;  /* 0x000000ffff007224 */ /* 0x000fe400078e00ff */
[----:B0-----:R-:W-:Y:S01]  /*02d0*/  IMAD R10, R3, 0x3, R26 ;  /* 0x00000003030a7824 */ /* 0x001fe200078e021a */
[----:B------:R-:W-:Y:S01]  /*02e0*/  CS2R R2, SRZ ;  /* 0x0000000000027805 */ /* 0x000fe2000001ff00 */
[----:B------:R-:W-:-:S03]  /*02f0*/  IMAD.IADD R7, R7, 0x1, -R6 ;  /* 0x0000000107077824 */ /* 0x000fc600078e0a06 */
[----:B------:R-:W-:Y:S01]  /*0300*/  @P0 LDS.U8 R0, [R10+-0x5] ;  /* 0xfffffb000a000984 */ /* 0x000fe20000000000 */
[----:B------:R-:W-:-:S03]  /*0310*/  IMAD R26, R7, 0x3, R26 ;  /* 0x00000003071a7824 */ /* 0x000fc600078e021a */
[----:B------:R-:W0:Y:S04]  /*0320*/  @P0 LDS.U8 R13, [R10+-0x2] ;  /* 0xfffffe000a0d0984 */ /* 0x000e280000000000 */
[----:B------:R-:W-:Y:S04]  /*0330*/  @P0 LDS.U8 R3, [R10+-0x4] ;  /* 0xfffffc000a030984 */ /* 0x000fe80000000000 */
[----:B------:R-:W1:Y:S04]  /*0340*/  @P0 LDS.U8 R8, [R10+-0x1] ;  /* 0xffffff000a080984 */ /* 0x000e680000000000 */
[----:B------:R-:W-:Y:S04]  /*0350*/  @P0 LDS.U8 R2, [R10+-0x6] ;  /* 0xfffffa000a020984 */ /* 0x000fe80000000000 */
[----:B------:R-:W2:Y:S04]  /*0360*/  @P0 LDS.U8 R9, [R10+-0x3] ;  /* 0xfffffd000a090984 */ /* 0x000ea80000000000 */
[----:B------:R-:W3:Y:S04]  /*0370*/  @P0 LDS.U8 R12, [R10+0x2] ;  /* 0x000002000a0c0984 */ /* 0x000ee80000000000 */
[----:B------:R-:W4:Y:S04]  /*0380*/  @P0 LDS.U8 R19, [R10] ;  /* 0x000000000a130984 */ /* 0x000f280000000000 */
[----:B------:R-:W5:Y:S04]  /*0390*/  @P0 LDS.U8 R17, [R10+0x3] ;  /* 0x000003000a110984 */ /* 0x000f680000000000 */
[----:B------:R-:W5:Y:S04]  /*03a0*/  @P0 LDS.U8 R21, [R10+0x1] ;  /* 0x000001000a150984 */ /* 0x000f680000000000 */
[----:B------:R-:W5:Y:S01]  /*03b0*/  @P0 LDS.U8 R15, [R10+0x4] ;  /* 0x000004000a0f0984 */ /* 0x000f620000000000 */
[----:B0-----:R-:W-:-:S03]  /*03c0*/  @P0 IMAD.IADD R0, R0, 0x1, R13 ;  /* 0x0000000100000824 */ /* 0x001fc600078e020d */
[----:B------:R-:W0:Y:S04]  /*03d0*/  @P0 LDS.U8 R24, [R10+0x5] ;  /* 0x000005000a180984 */ /* 0x000e280000000000 */
[----:B------:R-:W0:Y:S01]  /*03e0*/  @P0 LDS.U8 R13, [R10+0x6] ;  /* 0x000006000a0d0984 */ /* 0x000e220000000000 */
[----:B-1----:R-:W-:-:S03]  /*03f0*/  @P0 IMAD.IADD R3, R3, 0x1, R8 ;  /* 0x0000000103030824 */ /* 0x002fc600078e0208 */
[----:B------:R-:W1:Y:S04]  /*0400*/  @P0 LDS.U8 R20, [R10+0x8] ;  /* 0x000008000a140984 */ /* 0x000e680000000000 */
[----:B------:R-:W1:Y:S01]  /*0410*/  @P0 LDS.U8 R8, [R10+0x7] ;  /* 0x000007000a080984 */ /* 0x000e620000000000 */
[----:B--2---:R-:W-:-:S03]  /*0420*/  @P0 IADD3 R2, PT, PT, R2, R9, RZ ;  /* 0x0000000902020210 */ /* 0x004fc60007ffe0ff */
[----:B------:R-:W2:Y:S01]  /*0430*/  @P0 LDS.U8 R22, [R26+-0x6] ;  /* 0xfffffa001a160984 */ /* 0x000ea20000000000 */
[----:B---3--:R-:W-:-:S03]  /*0440*/  @P0 IMAD.IADD R3, R3, 0x1, R12 ;  /* 0x0000000103030824 */ /* 0x008fc600078e020c */
[----:B------:R-:W3:Y:S01]  /*0450*/  @P0 LDS.U8 R9, [R26+-0x5] ;  /* 0xfffffb001a090984 */ /* 0x000ee20000000000 */
[----:B----4-:R-:W-:-:S03]  /*0460*/  @P0 IADD3 R2, PT, PT, R2, R19, RZ ;  /* 0x0000001302020210 */ /* 0x010fc60007ffe0ff */
[----:B------:R-:W4:Y:S01]  /*0470*/  @P0 LDS.U8 R18, [R26+-0x4] ;  /* 0xfffffc001a120984 */ /* 0x000f220000000000 */
[----:B-----5:R-:W-:-:S03]  /*0480*/  @P0 IADD3 R2, PT, PT, R2, R17, RZ ;  /* 0x0000001102020210 */ /* 0x020fc60007ffe0ff */
[----:B------:R-:W5:Y:S01]  /*0490*/  @P0 LDS.U8 R29, [R26+-0x3] ;  /* 0xfffffd001a1d0984 */ /* 0x000f620000000000 */
[----:B------:R-:W-:-:S03]  /*04a0*/  @P0 IMAD.IADD R0, R0, 0x1, R21 ;  /* 0x0000000100000824 */ /* 0x000fc600078e0215 */
[----:B------:R-:W5:Y:S01]  /*04b0*/  @P0 LDS.U8 R7, [R26+-0x2] ;  /* 0xfffffe001a070984 */ /* 0x000f620000000000 */
[----:B------:R-:W-:-:S03]  /*04c0*/  @P0 IMAD.IADD R0, R0, 0x1, R15 ;  /* 0x0000000100000824 */ /* 0x000fc600078e020f */
[----:B------:R-:W5:Y:S04]  /*04d0*/  @P0 LDS.U8 R16, [R26+-0x1] ;  /* 0xffffff001a100984 */ /* 0x000f680000000000 */
[----:B------:R-:W5:Y:S01]  /*04e0*/  @P0 LDS.U8 R27, [R26] ;  /* 0x000000001a1b0984 */ /* 0x000f620000000000 */
[----:B0-----:R-:W-:-:S03]  /*04f0*/  @P0 IMAD.IADD R3, R3, 0x1, R24 ;  /* 0x0000000103030824 */ /* 0x001fc600078e0218 */
[----:B------:R-:W0:Y:S01]  /*0500*/  @P0 LDS.U8 R12, [R26+0x2] ;  /* 0x000002001a0c0984 */ /* 0x000e220000000000 */
[----:B------:R-:W-:-:S03]  /*0510*/  @P0 IADD3 R2, PT, PT, R2, R13, RZ ;  /* 0x0000000d02020210 */ /* 0x000fc60007ffe0ff */
[----:B------:R-:W0:Y:S01]  /*0520*/  @P0 LDS.U8 R25, [R26+0x3] ;  /* 0x000003001a190984 */ /* 0x000e220000000000 */
[----:B-1----:R-:W-:-:S03]  /*0530*/  @P0 IMAD.IADD R3, R3, 0x1, R20 ;  /* 0x0000000103030824 */ /* 0x002fc600078e0214 */
[----:B------:R-:W1:Y:S01]  /*0540*/  @P0 LDS.U8 R23, [R26+0x1] ;  /* 0x000001001a170984 */ /* 0x000e620000000000 */
[----:B------:R-:W-:-:S03]  /*0550*/  @P0 IMAD.IADD R0, R0, 0x1, R8 ;  /* 0x0000000100000824 */ /* 0x000fc600078e0208 */
[----:B------:R-:W1:Y:S01]  /*0560*/  @P0 LDS.U8 R19, [R26+0x6] ;  /* 0x000006001a130984 */ /* 0x000e620000000000 */
[----:B--2---:R-:W-:-:S03]  /*0570*/  @P0 IADD3 R2, PT, PT, R2, R22, RZ ;  /* 0x0000001602020210 */ /* 0x004fc60007ffe0ff */
[----:B------:R-:W2:Y:S01]  /*0580*/  @P0 LDS.U8 R17, [R26+0x4] ;  /* 0x000004001a110984 */ /* 0x000ea20000000000 */
[----:B---3--:R-:W-:-:S03]  /*0590*/  @P0 IMAD.IADD R0, R0, 0x1, R9 ;  /* 0x0000000100000824 */ /* 0x008fc600078e0209 */
[----:B------:R-:W3:Y:S01]  /*05a0*/  @P0 LDS.U8 R21, [R26+0x7] ;  /* 0x000007001a150984 */ /* 0x000ee20000000000 */
[----:B----4-:R-:W-:-:S03]  /*05b0*/  @P0 IMAD.IADD R3, R3, 0x1, R18 ;  /* 0x0000000103030824 */ /* 0x010fc600078e0212 */
[----:B------:R-:W4:Y:S01]  /*05c0*/  @P0 LDS.U8 R14, [R26+0x5] ;  /* 0x000005001a0e0984 */ /* 0x000f220000000000 */
[----:B-----5:R-:W-:-:S03]  /*05d0*/  @P0 IADD3 R2, PT, PT, R2, R29, RZ ;  /* 0x0000001d02020210 */ /* 0x020fc60007ffe0ff */
[----:B------:R-:W5:Y:S01]  /*05e0*/  @P0 LDS.U8 R10, [R26+0x8] ;  /* 0x000008001a0a0984 */ /* 0x000f620000000000 */
[----:B------:R-:W-:-:S03]  /*05f0*/  @P0 IMAD.IADD R0, R0, 0x1, R7 ;  /* 0x0000000100000824 */ /* 0x000fc600078e0207 */
[----:B------:R-:W5:Y:S01]  /*0600*/  @P0 LDS.U8 R15, [R11+-0x6] ;  /* 0xfffffa000b0f0984 */ /* 0x000f620000000000 */
[----:B------:R-:W-:-:S03]  /*0610*/  @P0 IMAD.IADD R3, R3, 0x1, R16 ;  /* 0x0000000103030824 */ /* 0x000fc600078e0210 */
[----:B------:R-:W5:Y:S01]  /*0620*/  @P0 LDS.U8 R8, [R11+-0x4] ;  /* 0xfffffc000b080984 */ /* 0x000f620000000000 */
[----:B------:R-:W-:-:S03]  /*0630*/  @P0 IADD3 R2, PT, PT, R2, R27, RZ ;  /* 0x0000001b02020210 */ /* 0x000fc60007ffe0ff */
[----:B------:R-:W5:Y:S01]  /*0640*/  @P0 LDS.U8 R9, [R11+-0x3] ;  /* 0xfffffd000b090984 */ /* 0x000f620000000000 */
[----:B0-----:R-:W-:-:S03]  /*0650*/  @P0 IMAD.IADD R3, R3, 0x1, R12 ;  /* 0x0000000103030824 */ /* 0x001fc600078e020c */
[----:B------:R-:W0:Y:S01]  /*0660*/  @P0 LDS.U8 R13, [R11+-0x5] ;  /* 0xfffffb000b0d0984 */ /* 0x000e220000000000 */
[----:B------:R-:W-:-:S03]  /*0670*/  @P0 IADD3 R2, PT, PT, R2, R25, RZ ;  /* 0x0000001902020210 */ /* 0x000fc60007ffe0ff */
[----:B------:R-:W0:Y:S01]  /*0680*/  @P0 LDS.U8 R7, [R11+-0x2] ;  /* 0xfffffe000b070984 */ /* 0x000e220000000000 */
[----:B-1----:R-:W-:-:S03]  /*0690*/  @P0 IMAD.IADD R0, R0, 0x1, R23 ;  /* 0x0000000100000824 */ /* 0x002fc600078e0217 */
[----:B------:R-:W1:Y:S01]  /*06a0*/  @P0 LDS.U8 R12, [R11+-0x1] ;  /* 0xffffff000b0c0984 */ /* 0x000e620000000000 */
[----:B------:R-:W-:-:S03]  /*06b0*/  @P0 IADD3 R2, PT, PT, R2, R19, RZ ;  /* 0x0000001302020210 */ /* 0x000fc60007ffe0ff */
[----:B------:R-:W1:Y:S01]  /*06c0*/  @P0 LDS.U8 R19, [R11+0x1] ;  /* 0x000001000b130984 */ /* 0x000e620000000000 */
[----:B--2---:R-:W-:-:S03]  /*06d0*/  @P0 IMAD.IADD R0, R0, 0x1, R17 ;  /* 0x0000000100000824 */ /* 0x004fc600078e0211 */
[----:B------:R-:W2:Y:S01]  /*06e0*/  @P0 LDS.U8 R16, [R11+0x2] ;  /* 0x000002000b100984 */ /* 0x000ea20000000000 */
[----:B---3--:R-:W-:Y:S02]  /*06f0*/  @P0 IMAD.IADD R0, R0, 0x1, R21 ;  /* 0x0000000100000824 */ /* 0x008fe400078e0215 */
[C---:B------:R-:W-:Y:S01]  /*0700*/  IMAD R21, R6.reuse, 0x3, R11 ;  /* 0x0000000306157824 */ /* 0x040fe200078e020b */
[----:B------:R-:W3:Y:S01]  /*0710*/  @P0 LDS.U8 R27, [R11+0x4] ;  /* 0x000004000b1b0984 */ /* 0x000ee20000000000 */
[----:B----4-:R-:W-:Y:S02]  /*0720*/  @P0 IMAD.IADD R3, R3, 0x1, R14 ;  /* 0x0000000103030824 */ /* 0x010fe400078e020e */
[----:B------:R-:W-:Y:S01]  /*0730*/  IMAD R6, R6, 0x3, R21 ;  /* 0x0000000306067824 */ /* 0x000fe200078e0215 */
[----:B------:R-:W4:Y:S01]  /*0740*/  @P0 LDS.U8 R17, [R11] ;  /* 0x000000000b110984 */ /* 0x000f220000000000 */
[----:B-----5:R-:W-:-:S03]  /*0750*/  @P0 IMAD.IADD R3, R3, 0x1, R10 ;  /* 0x0000000103030824 */ /* 0x020fc600078e020a */
[----:B------:R-:W5:Y:S01]  /*0760*/  @P0 LDS.U8 R14, [R11+0x5] ;  /* 0x000005000b0e0984 */ /* 0x000f620000000000 */
[----:B------:R-:W-:-:S03]  /*0770*/  @P0 IADD3 R2, PT, PT, R2, R15, RZ ;  /* 0x0000000f02020210 */ /* 0x000fc60007ffe0ff */
[----:B------:R-:W5:Y:S01]  /*0780*/  @P0 LDS.U8 R23, [R11+0x7] ;  /* 0x000007000b170984 */ /* 0x000f620000000000 */
[----:B------:R-:W-:-:S03]  /*0790*/  @P0 IMAD.IADD R3, R3, 0x1, R8 ;  /* 0x0000000103030824 */ /* 0x000fc600078e0208 */
[----:B------:R-:W5:Y:S01]  /*07a0*/  @P0 LDS.U8 R29, [R11+0x3] ;  /* 0x000003000b1d0984 */ /* 0x000f620000000000 */
[----:B------:R-:W-:-:S03]  /*07b0*/  @P0 IADD3 R2, PT, PT, R2, R9, RZ ;  /* 0x0000000902020210 */ /* 0x000fc60007ffe0ff */
[----:B------:R-:W5:Y:S01]  /*07c0*/  @P0 LDS.U8 R20, [R11+0x8] ;  /* 0x000008000b140984 */ /* 0x000f620000000000 */
[----:B0-----:R-:W-:-:S03]  /*07d0*/  @P0 IMAD.IADD R0, R0, 0x1, R13 ;  /* 0x0000000100000824 */ /* 0x001fc600078e020d */
[----:B------:R-:W0:Y:S01]  /*07e0*/  @P0 LDS.U8 R10, [R21+-0x5] ;  /* 0xfffffb00150a0984 */ /* 0x000e220000000000 */
[----:B------:R-:W-:-:S03]  /*07f0*/  @P0 IMAD.IADD R0, R0, 0x1, R7 ;  /* 0x0000000100000824 */ /* 0x000fc600078e0207 */
[----:B------:R-:W0:Y:S01]  /*0800*/  @P0 LDS.U8 R25, [R11+0x6] ;  /* 0x000006000b190984 */ /* 0x000e220000000000 */
[----:B-1----:R-:W-:-:S03]  /*0810*/  @P0 IMAD.IADD R3, R3, 0x1, R12 ;  /* 0x0000000103030824 */ /* 0x002fc600078e020c */
[----:B------:R-:W1:Y:S01]  /*0820*/  @P0 LDS.U8 R18, [R21+-0x6] ;  /* 0xfffffa0015120984 */ /* 0x000e620000000000 */
[----:B------:R-:W-:-:S03]  /*0830*/  @P0 IMAD.IADD R0, R0, 0x1, R19 ;  /* 0x0000000100000824 */ /* 0x000fc600078e0213 */
[----:B------:R-:W1:Y:S01]  /*0840*/  @P0 LDS.U8 R24, [R21+-0x4] ;  /* 0xfffffc0015180984 */ /* 0x000e620000000000 */
[----:B--2---:R-:W-:-:S03]  /*0850*/  @P0 IMAD.IADD R3, R3, 0x1, R16 ;  /* 0x0000000103030824 */ /* 0x004fc600078e0210 */
[----:B------:R-:W2:Y:S01]  /*0860*/  @P0 LDS.U8 R15, [R21+-0x2] ;  /* 0xfffffe00150f0984 */ /* 0x000ea20000000000 */
[----:B---3--:R-:W-:-:S03]  /*0870*/  @P0 IMAD.IADD R0, R0, 0x1, R27 ;  /* 0x0000000100000824 */ /* 0x008fc600078e021b */
[----:B------:R-:W3:Y:S01]  /*0880*/  @P0 LDS.U8 R22, [R21+-0x3] ;  /* 0xfffffd0015160984 */ /* 0x000ee20000000000 */
[----:B----4-:R-:W-:-:S03]  /*0890*/  @P0 IADD3 R2, PT, PT, R2, R17, RZ ;  /* 0x0000001102020210 */ /* 0x010fc60007ffe0ff */
[----:B------:R-:W4:Y:S01]  /*08a0*/  @P0 LDS.U8 R8, [R21+-0x1] ;  /* 0xffffff0015080984 */ /* 0x000f220000000000 */
[----:B-----5:R-:W-:-:S03]  /*08b0*/  @P0 IMAD.IADD R3, R3, 0x1, R14 ;  /* 0x0000000103030824 */ /* 0x020fc600078e020e */
[----:B------:R-:W5:Y:S01]  /*08c0*/  @P0 LDS.U8 R9, [R21] ;  /* 0x0000000015090984 */ /* 0x000f620000000000 */
[----:B------:R-:W-:-:S03]  /*08d0*/  @P0 IMAD.IADD R0, R0, 0x1, R23 ;  /* 0x0000000100000824 */ /* 0x000fc600078e0217 */
[----:B------:R-:W5:Y:S01]  /*08e0*/  @P0 LDS.U8 R7, [R21+0x1] ;  /* 0x0000010015070984 */ /* 0x000f620000000000 */
[----:B------:R-:W-:-:S03]  /*08f0*/  @P0 IADD3 R2, PT, PT, R2, R29, RZ ;  /* 0x0000001d02020210 */ /* 0x000fc60007ffe0ff */
[----:B------:R-:W5:Y:S01]  /*0900*/  @P0 LDS.U8 R12, [R21+0x2] ;  /* 0x00000200150c0984 */ /* 0x000f620000000000 */
[----:B------:R-:W-:Y:S02]  /*0910*/  @P0 IMAD.IADD R3, R3, 0x1, R20 ;  /* 0x0000000103030824 */ /* 0x000fe400078e0214 */
[----:B0-----:R-:W-:Y:S01]  /*0920*/  @P0 IMAD.IADD R0, R0, 0x1, R10 ;  /* 0x0000000100000824 */ /* 0x001fe200078e020a */
[----:B------:R-:W0:Y:S01]  /*0930*/  @P0 LDS.U8 R11, [R21+0x3] ;  /* 0x00000300150b0984 */ /* 0x000e220000000000 */
[----:B------:R-:W-:-:S03]  /*0940*/  @P0 IADD3 R2, PT, PT, R2, R25, RZ ;  /* 0x0000001902020210 */ /* 0x000fc60007ffe0ff */
[----:B------:R-:W0:Y:S01]  /*0950*/  @P0 LDS.U8 R13, [R21+0x4] ;  /* 0x00000400150d0984 */ /* 0x000e220000000000 */
[----:B-1----:R-:W-:-:S03]  /*0960*/  @P0 IADD3 R2, PT, PT, R2, R18, RZ ;  /* 0x0000001202020210 */ /* 0x002fc60007ffe0ff */
[----:B------:R-:W1:Y:S01]  /*0970*/  @P0 LDS.U8 R10, [R21+0x5] ;  /* 0x00000500150a0984 */ /* 0x000e620000000000 */
[----:B------:R-:W-:-:S03]  /*0980*/  @P0 IADD3 R3, PT, PT, R3, R24, RZ ;  /* 0x0000001803030210 */ /* 0x000fc60007ffe0ff */
[----:B------:R-:W1:Y:S01]  /*0990*/  @P0 LDS.U8 R17, [R21+0x6] ;  /* 0x0000060015110984 */ /* 0x000e620000000000 */
[----:B--2---:R-:W-:-:S03]  /*09a0*/  @P0 IADD3 R0, PT, PT, R0, R15, RZ ;  /* 0x0000000f00000210 */ /* 0x004fc60007ffe0ff */
[----:B------:R-:W2:Y:S01]  /*09b0*/  @P0 LDS.U8 R14, [R21+0x8] ;  /* 0x00000800150e0984 */ /* 0x000ea20000000000 */
[----:B---3--:R-:W-:-:S03]  /*09c0*/  @P0 IMAD.IADD R2, R2, 0x1, R22 ;  /* 0x0000000102020824 */ /* 0x008fc600078e0216 */
[----:B------:R-:W3:Y:S01]  /*09d0*/  @P0 LDS.U8 R15, [R21+0x7] ;  /* 0x00000700150f0984 */ /* 0x000ee20000000000 */
[----:B----4-:R-:W-:-:S03]  /*09e0*/  @P0 IMAD.IADD R3, R3, 0x1, R8 ;  /* 0x0000000103030824 */ /* 0x010fc600078e0208 */
[----:B------:R-:W4:Y:S01]  /*09f0*/  @P0 LDS.U8 R23, [R6+-0x6] ;  /* 0xfffffa0006170984 */ /* 0x000f220000000000 */
[----:B-----5:R-:W-:-:S03]  /*0a00*/  @P0 IADD3 R2, PT, PT, R2, R9, RZ ;  /* 0x0000000902020210 */ /* 0x020fc60007ffe0ff */
[----:B------:R-:W5:Y:S01]  /*0a10*/  @P0 LDS.U8 R19, [R6+-0x5] ;  /* 0xfffffb0006130984 */ /* 0x000f620000000000 */
[----:B------:R-:W-:-:S03]  /*0a20*/  @P0 IMAD.IADD R0, R0, 0x1, R7 ;  /* 0x0000000100000824 */ /* 0x000fc600078e0207 */
[----:B------:R-:W5:Y:S01]  /*0a30*/  @P0 LDS.U8 R8, [R6+-0x4] ;  /* 0xfffffc0006080984 */ /* 0x000f620000000000 */
[----:B------:R-:W-:-:S03]  /*0a40*/  @P0 IADD3 R3, PT, PT, R3, R12, RZ ;  /* 0x0000000c03030210 */ /* 0x000fc60007ffe0ff */
[----:B------:R-:W5:Y:S04]  /*0a50*/  @P0 LDS.U8 R9, [R6+-0x3] ;  /* 0xfffffd0006090984 */ /* 0x000f680000000000 */
[----:B------:R-:W5:Y:S01]  /*0a60*/  @P0 LDS.U8 R25, [R6+-0x2] ;  /* 0xfffffe0006190984 */ /* 0x000f620000000000 */
[----:B0-----:R-:W-:-:S03]  /*0a70*/  @P0 IMAD.IADD R2, R2, 0x1, R11 ;  /* 0x0000000102020824 */ /* 0x001fc600078e020b */
[----:B------:R-:W0:Y:S01]  /*0a80*/  @P0 LDS.U8 R16, [R6+-0x1] ;  /* 0xffffff0006100984 */ /* 0x000e220000000000 */
[----:B------:R-:W-:-:S03]  /*0a90*/  @P0 IADD3 R0, PT, PT, R0, R13, RZ ;  /* 0x0000000d00000210 */ /* 0x000fc60007ffe0ff */
[----:B------:R-:W0:Y:S01]  /*0aa0*/  @P0 LDS.U8 R7, [R6] ;  /* 0x0000000006070984 */ /* 0x000e220000000000 */
[----:B-1----:R-:W-:-:S03]  /*0ab0*/  @P0 IMAD.IADD R3, R3, 0x1, R10 ;  /* 0x0000000103030824 */ /* 0x002fc600078e020a */
[----:B------:R-:W1:Y:S01]  /*0ac0*/  @P0 LDS.U8 R21, [R6+0x1] ;  /* 0x0000010006150984 */ /* 0x000e620000000000 */
[----:B------:R-:W-:-:S03]  /*0ad0*/  @P0 IADD3 R2, PT, PT, R2, R17, RZ ;  /* 0x0000001102020210 */ /* 0x000fc60007ffe0ff */
[----:B------:R-:W1:Y:S01]  /*0ae0*/  @P0 LDS.U8 R18, [R6+0x2] ;  /* 0x0000020006120984 */ /* 0x000e620000000000 */
[----:B--2---:R-:W-:Y:S01]  /*0af0*/  @P0 IADD3 R3, PT, PT, R3, R14, RZ ;  /* 0x0000000e03030210 */ /* 0x004fe20007ffe0ff */
[----:B------:R-:W-:Y:S01]  /*0b00*/  IMAD R14, R4, UR8, RZ ;  /* 0x00000008040e7c24 */ /* 0x000fe2000f8e02ff */
[----:B------:R-:W-:Y:S01]  /*0b10*/  SHF.R.S32.HI R4, RZ, 0x1f, R5 ;  /* 0x0000001fff047819 */ /* 0x000fe20000011405 */
        /* <DEDUP_REMOVED lines=8> */
[----:B------:R-:W5:Y:S01]  /*0ba0*/  @P0 LDS.U8 R22, [R6+0x7] ;  /* 0x0000070006160984 */ /* 0x000f620000000000 */
[----:B------:R-:W-:-:S03]  /*0bb0*/  @P0 IADD3 R2, PT, PT, R2, R9, RZ ;  /* 0x0000000902020210 */ /* 0x000fc60007ffe0ff */
[----:B------:R5:W5:Y:S01]  /*0bc0*/  @P0 LDS.U8 R24, [R6+0x8] ;  /* 0x0000080006180984 */ /* 0x000b620000000000 */
[----:B------:R-:W-:Y:S01]  /*0bd0*/  @P0 IMAD.IADD R0, R0, 0x1, R25 ;  /* 0x0000000100000824 */ /* 0x000fe200078e0219 */
[----:B0-----:R-:W-:Y:S01]  /*0be0*/  @P0 IADD3 R3, PT, PT, R3, R16, RZ ;  /* 0x0000001003030210 */ /* 0x001fe20007ffe0ff */
[----:B------:R-:W-:-:S03]  /*0bf0*/  @P0 IMAD.IADD R2, R2, 0x1, R7 ;  /* 0x0000000102020824 */ /* 0x000fc600078e0207 */
[----:B-1----:R-:W-:Y:S01]  /*0c00*/  @P0 IADD3 R0, PT, PT, R0, R21, RZ ;  /* 0x0000001500000210 */ /* 0x002fe20007ffe0ff */
[----:B------:R-:W-:Y:S01]  /*0c10*/  @P0 IMAD.IADD R3, R3, 0x1, R18 ;  /* 0x0000000103030824 */ /* 0x000fe200078e0212 */
[----:B--2---:R-:W-:-:S03]  /*0c20*/  @P0 IADD3 R2, PT, PT, R2, R27, RZ ;  /* 0x0000001b02020210 */ /* 0x004fc60007ffe0ff */
[----:B---3--:R-:W-:Y:S01]  /*0c30*/  @P0 IMAD.IADD R0, R0, 0x1, R29 ;  /* 0x0000000100000824 */ /* 0x008fe200078e021d */
[----:B----4-:R-:W-:Y:S01]  /*0c40*/  @P0 IADD3 R3, PT, PT, R3, R12, RZ ;  /* 0x0000000c03030210 */ /* 0x010fe20007ffe0ff */
[----:B-----5:R-:W-:-:S03]  /*0c50*/  @P0 IMAD.IADD R2, R2, 0x1, R20 ;  /* 0x0000000102020824 */ /* 0x020fc600078e0214 */
[----:B------:R-:W-:Y:S02]  /*0c60*/  @P0 IADD3 R0, PT, PT, R0, R22, RZ ;  /* 0x0000001600000210 */ /* 0x000fe40007ffe0ff */
[----:B------:R-:W-:Y:S01]  /*0c70*/  LOP3.LUT R6, R2, 0xffff, RZ, 0xc0, !PT ;  /* 0x0000ffff02067812 */ /* 0x000fe200078ec0ff */
[----:B------:R-:W-:Y:S01]  /*0c80*/  @P0 IMAD.IADD R3, R3, 0x1, R24 ;  /* 0x0000000103030824 */ /* 0x000fe200078e0218 */
[----:B------:R-:W-:-:S03]  /*0c90*/  LOP3.LUT R7, R0, 0xffff, RZ, 0xc0, !PT ;  /* 0x0000ffff00077812 */ /* 0x000fc600078ec0ff */
[----:B------:R-:W-:Y:S01]  /*0ca0*/  IMAD R8, R6, 0x47af, RZ ;  /* 0x000047af06087824 */ /* 0x000fe200078e02ff */
[----:B------:R-:W-:Y:S01]  /*0cb0*/  LOP3.LUT R10, R3, 0xffff, RZ, 0xc0, !PT ;  /* 0x0000ffff030a7812 */ /* 0x000fe200078ec0ff */
[----:B------:R-:W-:Y:S02]  /*0cc0*/  IMAD R9, R7, 0x47af, RZ ;  /* 0x000047af07097824 */ /* 0x000fe400078e02ff */
[----:B------:R-:W0:Y:S01]  /*0cd0*/  LDC.64 R6, c[0x0][0x380] ;  /* 0x0000e000ff067b82 */ /* 0x000e220000000a00 */
[----:B------:R-:W-:Y:S01]  /*0ce0*/  SHF.R.U32.HI R8, RZ, 0x10, R8 ;  /* 0x00000010ff087819 */ /* 0x000fe20000011608 */
[----:B------:R-:W-:Y:S01]  /*0cf0*/  IMAD R10, R10, 0x47af, RZ ;  /* 0x000047af0a0a7824 */ /* 0x000fe200078e02ff */
[----:B------:R-:W-:Y:S02]  /*0d00*/  SHF.R.U32.HI R9, RZ, 0x10, R9 ;  /* 0x00000010ff097819 */ /* 0x000fe40000011609 */
[----:B------:R-:W-:Y:S02]  /*0d10*/  IADD3 R11, PT, PT, RZ, -R8, RZ ;  /* 0x80000008ff0b7210 */ /* 0x000fe40007ffe0ff */
[----:B------:R-:W-:Y:S01]  /*0d20*/  SHF.R.U32.HI R10, RZ, 0x10, R10 ;  /* 0x00000010ff0a7819 */ /* 0x000fe2000001160a */
[----:B------:R-:W-:Y:S01]  /*0d30*/  IMAD.MOV R13, RZ, RZ, -R9 ;  /* 0x000000ffff0d7224 */ /* 0x000fe200078e0a09 */
[----:B------:R-:W-:-:S02]  /*0d40*/  PRMT R11, R11, 0x7710, RZ ;  /* 0x000077100b0b7816 */ /* 0x000fc400000000ff */
[----:B------:R-:W-:Y:S02]  /*0d50*/  IADD3 R12, PT, PT, RZ, -R10, RZ ;  /* 0x8000000aff0c7210 */ /* 0x000fe40007ffe0ff */
[----:B------:R-:W-:Y:S01]  /*0d60*/  PRMT R13, R13, 0x7710, RZ ;  /* 0x000077100d0d7816 */ /* 0x000fe200000000ff */
[----:B------:R-:W-:Y:S01]  /*0d70*/  IMAD.IADD R2, R11, 0x1, R2 ;  /* 0x000000010b027824 */ /* 0x000fe200078e0202 */
[----:B------:R-:W-:Y:S02]  /*0d80*/  PRMT R12, R12, 0x7710, RZ ;  /* 0x000077100c0c7816 */ /* 0x000fe400000000ff */
[----:B------:R-:W-:Y:S02]  /*0d90*/  IADD3 R0, PT, PT, R13, R0, RZ ;  /* 0x000000000d007210 */ /* 0x000fe40007ffe0ff */
[----:B------:R-:W-:Y:S01]  /*0da0*/  IADD3 R11, P0, PT, R5, R14, RZ ;  /* 0x0000000e050b7210 */ /* 0x000fe20007f1e0ff */
[----:B------:R-:W-:Y:S01]  /*0db0*/  IMAD.IADD R3, R12, 0x1, R3 ;  /* 0x000000010c037824 */ /* 0x000fe200078e0203 */
[----:B------:R-:W-:-:S02]  /*0dc0*/  LOP3.LUT R0, R0, 0xffff, RZ, 0xc0, !PT ;  /* 0x0000ffff00007812 */ /* 0x000fc400078ec0ff */
[----:B------:R-:W-:Y:S02]  /*0dd0*/  LOP3.LUT R5, R2, 0xffff, RZ, 0xc0, !PT ;  /* 0x0000ffff02057812 */ /* 0x000fe400078ec0ff */
[----:B------:R-:W-:Y:S02]  /*0de0*/  LOP3.LUT R3, R3, 0xffff, RZ, 0xc0, !PT ;  /* 0x0000ffff03037812 */ /* 0x000fe400078ec0ff */
[----:B------:R-:W-:Y:S02]  /*0df0*/  LEA.HI.X.SX32 R4, R14, R4, 0x1, P0 ;  /* 0x000000040e047211 */ /* 0x000fe400000f0eff */
[----:B------:R-:W-:Y:S02]  /*0e00*/  LEA.HI R9, R0, R9, RZ, 0x1f ;  /* 0x0000000900097211 */ /* 0x000fe400078ff8ff */
[----:B------:R-:W-:Y:S02]  /*0e10*/  LEA.HI R8, R5, R8, RZ, 0x1f ;  /* 0x0000000805087211 */ /* 0x000fe400078ff8ff */
[----:B------:R-:W-:Y:S01]  /*0e20*/  LEA.HI R10, R3, R10, RZ, 0x1f ;  /* 0x0000000a030a7211 */ /* 0x000fe200078ff8ff */
[----:B0-----:R-:W-:Y:S01]  /*0e30*/  IMAD.WIDE.U32 R2, R11, 0x3, R6 ;  /* 0x000000030b027825 */ /* 0x001fe200078e0006 */
[----:B------:R-:W-:-:S02]  /*0e40*/  LOP3.LUT R7, R9, 0xffff, RZ, 0xc0, !PT ;  /* 0x0000ffff09077812 */ /* 0x000fc400078ec0ff */
[----:B------:R-:W-:Y:S01]  /*0e50*/  LOP3.LUT R5, R8, 0xffff, RZ, 0xc0, !PT ;  /* 0x0000ffff08057812 */ /* 0x000fe200078ec0ff */
[----:B------:R-:W-:Y:S01]  /*0e60*/  IMAD R11, R4, 0x3, RZ ;  /* 0x00000003040b7824 */ /* 0x000fe200078e02ff */
[----:B------:R-:W-:Y:S02]  /*0e70*/  LOP3.LUT R9, R10, 0xffff, RZ, 0xc0, !PT ;  /* 0x0000ffff0a097812 */ /* 0x000fe400078ec0ff */
[----:B------:R-:W-:Y:S02]  /*0e80*/  SHF.R.U32.HI R5, RZ, 0x4, R5 ;  /* 0x00000004ff057819 */ /* 0x000fe40000011605 */
[----:B------:R-:W-:Y:S02]  /*0e90*/  IADD3 R3, PT, PT, R3, R11, RZ ;  /* 0x0000000b03037210 */ /* 0x000fe40007ffe0ff */
[----:B------:R-:W-:Y:S02]  /*0ea0*/  SHF.R.U32.HI R7, RZ, 0x4, R7 ;  /* 0x00000004ff077819 */ /* 0x000fe40000011607 */
[----:B------:R-:W-:Y:S01]  /*0eb0*/  SHF.R.U32.HI R9, RZ, 0x4, R9 ;  /* 0x00000004ff097819 */ /* 0x000fe20000011609 */
[----:B------:R-:W-:Y:S04]  /*0ec0*/  STG.E.U8 desc[UR4][R2.64+-0x6], R5 ;  /* 0xfffffa0502007986 */ /* 0x000fe8000c101104 */
[----:B------:R-:W-:Y:S04]  /*0ed0*/  STG.E.U8 desc[UR4][R2.64+-0x5], R7 ;  /* 0xfffffb0702007986 */ /* 0x000fe8000c101104 */
[----:B------:R-:W-:Y:S01]  /*0ee0*/  STG.E.U8 desc[UR4][R2.64+-0x4], R9 ;  /* 0xfffffc0902007986 */ /* 0x000fe2000c101104 */
[----:B------:R-:W-:Y:S05]  /*0ef0*/  EXIT ;  /* 0x000000000000794d */ /* 0x000fea0003800000 */
.L_x_0:
[----:B------:R-:W-:-:S00]  /*0f00*/  BRA `(.L_x_0) ;  /* 0xfffffffc00fc7947 */ /* 0x000fc0000383ffff */
[----:B------:R-:W-:-:S00]  /*0f10*/  NOP ;  /* 0x0000000000007918 */ /* 0x000fc00000000000 */
        /* <DEDUP_REMOVED lines=14> */
.L_x_1:


//--------------------- .nv.shared._Z9SmoothGPUP8PPMPixelS0_ii --------------------------
	.section	.nv.shared._Z9SmoothGPUP8PPMPixelS0_ii,"aw",@nobits
	.sectionflags	@""
.nv.shared._Z9SmoothGPUP8PPMPixelS0_ii:
	.zero		4912


//--------------------- .nv.shared.reserved.0     --------------------------
	.section	.nv.shared.reserved.0,"aw",@nobits
	.weak		__nv_reservedSMEM_offset_0_alias
	.size		__nv_reservedSMEM_offset_0_alias, 0, 64
	.other		__nv_reservedSMEM_offset_0_alias,@"STO_CUDA_RESERVED_SHARED STV_DEFAULT"
__nv_reservedSMEM_offset_0_alias:
	.zero		0
	.zero		64


//--------------------- .nv.constant0._Z9SmoothGPUP8PPMPixelS0_ii --------------------------
	.section	.nv.constant0._Z9SmoothGPUP8PPMPixelS0_ii,"a",@progbits
	.sectionflags	@""
	.align	4
.nv.constant0._Z9SmoothGPUP8PPMPixelS0_ii:
	.zero		920


//--------------------- SYMBOLS --------------------------

	.type		.nv.reservedSmem.offset0,@object
	.size		.nv.reservedSmem.offset0,0x4
	.type		.nv.reservedSmem.cap,@object
	.size		.nv.reservedSmem.cap,0x4
